//
// Generated by NVIDIA NVVM Compiler
//
// Compiler Build ID: CL-36424714
// Cuda compilation tools, release 13.0, V13.0.88
// Based on NVVM 20.0.0
//

.version 9.0
.target sm_100
.address_size 64

	// .globl	_Z15int8gemm_normalPKaS0_Pi

.visible .entry _Z15int8gemm_normalPKaS0_Pi(
	.param .u64 .ptr .align 1 _Z15int8gemm_normalPKaS0_Pi_param_0,
	.param .u64 .ptr .align 1 _Z15int8gemm_normalPKaS0_Pi_param_1,
	.param .u64 .ptr .align 1 _Z15int8gemm_normalPKaS0_Pi_param_2
)
{
	.reg .pred 	%p<5>;
	.reg .b32 	%r<80>;
	.reg .b64 	%rd<18>;

	ld.param.u64 	%rd5, [_Z15int8gemm_normalPKaS0_Pi_param_0];
	ld.param.u64 	%rd6, [_Z15int8gemm_normalPKaS0_Pi_param_1];
	ld.param.u64 	%rd7, [_Z15int8gemm_normalPKaS0_Pi_param_2];
	mov.u32 	%r10, %ctaid.y;
	mov.u32 	%r11, %ntid.y;
	mov.u32 	%r12, %tid.y;
	mad.lo.s32 	%r1, %r10, %r11, %r12;
	mov.u32 	%r13, %ctaid.x;
	mov.u32 	%r14, %ntid.x;
	mov.u32 	%r15, %tid.x;
	mad.lo.s32 	%r2, %r13, %r14, %r15;
	setp.gt.u32 	%p1, %r1, 1023;
	setp.gt.s32 	%p2, %r2, 1023;
	or.pred  	%p3, %p1, %p2;
	@%p3 bra 	$L__BB0_4;
	shl.b32 	%r3, %r1, 10;
	cvt.u64.u32 	%rd8, %r3;
	cvta.to.global.u64 	%rd9, %rd5;
	add.s64 	%rd10, %rd8, %rd9;
	add.s64 	%rd17, %rd10, 7;
	cvta.to.global.u64 	%rd11, %rd6;
	add.s64 	%rd2, %rd11, 8192;
	mov.b32 	%r78, 0;
	mov.u32 	%r77, %r2;
	mov.u32 	%r79, %r78;
$L__BB0_2:
	cvt.s64.s32 	%rd12, %r77;
	add.s64 	%rd13, %rd2, %rd12;
	ld.global.u8 	%r17, [%rd13+-5120];
	ld.global.u8 	%r18, [%rd13+-6144];
	prmt.b32 	%r19, %r18, %r17, 0x3340U;
	ld.global.u8 	%r20, [%rd13+-7168];
	ld.global.u8 	%r21, [%rd13+-8192];
	prmt.b32 	%r22, %r21, %r20, 0x3340U;
	prmt.b32 	%r23, %r22, %r19, 0x5410U;
	ld.global.u8 	%r24, [%rd17+-4];
	ld.global.u8 	%r25, [%rd17+-5];
	prmt.b32 	%r26, %r25, %r24, 0x3340U;
	ld.global.u8 	%r27, [%rd17+-6];
	ld.global.u8 	%r28, [%rd17+-7];
	prmt.b32 	%r29, %r28, %r27, 0x3340U;
	prmt.b32 	%r30, %r29, %r26, 0x5410U;
	dp4a.s32.s32 	%r31, %r23, %r30, %r79;
	ld.global.u8 	%r32, [%rd13+-1024];
	ld.global.u8 	%r33, [%rd13+-2048];
	prmt.b32 	%r34, %r33, %r32, 0x3340U;
	ld.global.u8 	%r35, [%rd13+-3072];
	ld.global.u8 	%r36, [%rd13+-4096];
	prmt.b32 	%r37, %r36, %r35, 0x3340U;
	prmt.b32 	%r38, %r37, %r34, 0x5410U;
	ld.global.u8 	%r39, [%rd17];
	ld.global.u8 	%r40, [%rd17+-1];
	prmt.b32 	%r41, %r40, %r39, 0x3340U;
	ld.global.u8 	%r42, [%rd17+-2];
	ld.global.u8 	%r43, [%rd17+-3];
	prmt.b32 	%r44, %r43, %r42, 0x3340U;
	prmt.b32 	%r45, %r44, %r41, 0x5410U;
	dp4a.s32.s32 	%r46, %r38, %r45, %r31;
	ld.global.u8 	%r47, [%rd13+3072];
	ld.global.u8 	%r48, [%rd13+2048];
	prmt.b32 	%r49, %r48, %r47, 0x3340U;
	ld.global.u8 	%r50, [%rd13+1024];
	ld.global.u8 	%r51, [%rd13];
	prmt.b32 	%r52, %r51, %r50, 0x3340U;
	prmt.b32 	%r53, %r52, %r49, 0x5410U;
	ld.global.u8 	%r54, [%rd17+4];
	ld.global.u8 	%r55, [%rd17+3];
	prmt.b32 	%r56, %r55, %r54, 0x3340U;
	ld.global.u8 	%r57, [%rd17+2];
	ld.global.u8 	%r58, [%rd17+1];
	prmt.b32 	%r59, %r58, %r57, 0x3340U;
	prmt.b32 	%r60, %r59, %r56, 0x5410U;
	dp4a.s32.s32 	%r61, %r53, %r60, %r46;
	ld.global.u8 	%r62, [%rd13+7168];
	ld.global.u8 	%r63, [%rd13+6144];
	prmt.b32 	%r64, %r63, %r62, 0x3340U;
	ld.global.u8 	%r65, [%rd13+5120];
	ld.global.u8 	%r66, [%rd13+4096];
	prmt.b32 	%r67, %r66, %r65, 0x3340U;
	prmt.b32 	%r68, %r67, %r64, 0x5410U;
	ld.global.u8 	%r69, [%rd17+8];
	ld.global.u8 	%r70, [%rd17+7];
	prmt.b32 	%r71, %r70, %r69, 0x3340U;
	ld.global.u8 	%r72, [%rd17+6];
	ld.global.u8 	%r73, [%rd17+5];
	prmt.b32 	%r74, %r73, %r72, 0x3340U;
	prmt.b32 	%r75, %r74, %r71, 0x5410U;
	dp4a.s32.s32 	%r79, %r68, %r75, %r61;
	add.s32 	%r78, %r78, 16;
	add.s64 	%rd17, %rd17, 16;
	add.s32 	%r77, %r77, 16384;
	setp.ne.s32 	%p4, %r78, 1024;
	@%p4 bra 	$L__BB0_2;
	add.s32 	%r76, %r3, %r2;
	cvta.to.global.u64 	%rd14, %rd7;
	mul.wide.s32 	%rd15, %r76, 4;
	add.s64 	%rd16, %rd14, %rd15;
	st.global.u32 	[%rd16], %r79;
$L__BB0_4:
	ret;

}
	// .globl	_Z20int8gemm_tensor_corePKaS0_Pi
.visible .entry _Z20int8gemm_tensor_corePKaS0_Pi(
	.param .u64 .ptr .align 1 _Z20int8gemm_tensor_corePKaS0_Pi_param_0,
	.param .u64 .ptr .align 1 _Z20int8gemm_tensor_corePKaS0_Pi_param_1,
	.param .u64 .ptr .align 1 _Z20int8gemm_tensor_corePKaS0_Pi_param_2
)
{
	.reg .pred 	%p<2>;
	.reg .b32 	%r<229>;
	.reg .b64 	%rd<51>;

	ld.param.u64 	%rd8, [_Z20int8gemm_tensor_corePKaS0_Pi_param_0];
	ld.param.u64 	%rd9, [_Z20int8gemm_tensor_corePKaS0_Pi_param_1];
	ld.param.u64 	%rd7, [_Z20int8gemm_tensor_corePKaS0_Pi_param_2];
	cvta.to.global.u64 	%rd10, %rd9;
	cvta.to.global.u64 	%rd11, %rd8;
	mov.u32 	%r22, %ctaid.x;
	mov.u32 	%r23, %ntid.x;
	mov.u32 	%r24, %tid.x;
	mad.lo.s32 	%r25, %r22, %r23, %r24;
	mov.u32 	%r26, %ctaid.y;
	mov.u32 	%r27, %ntid.y;
	mov.u32 	%r28, %tid.y;
	mad.lo.s32 	%r29, %r26, %r27, %r28;
	shl.b32 	%r1, %r29, 4;
	shl.b32 	%r2, %r25, 9;
	mul.wide.u32 	%rd12, %r29, 16;
	add.s64 	%rd13, %rd12, %rd10;
	add.s64 	%rd50, %rd13, 131072;
	shr.u32 	%r30, %r25, 5;
	and.b32  	%r31, %r30, 131071;
	mul.wide.u32 	%rd14, %r31, 16384;
	add.s64 	%rd15, %rd14, %rd11;
	add.s64 	%rd49, %rd15, 128;
	mov.b32 	%r220, 0;
	mov.u32 	%r221, %r220;
	mov.u32 	%r222, %r220;
	mov.u32 	%r223, %r220;
	mov.u32 	%r224, %r220;
	mov.u32 	%r225, %r220;
	mov.u32 	%r226, %r220;
	mov.u32 	%r227, %r220;
	mov.u32 	%r228, %r220;
$L__BB1_1:
	add.s64 	%rd16, %rd49, -128;
	mov.b32 	%r32, 1024;
	wmma.load.a.sync.aligned.row.m16n16k16.global.s8 	{%r33, %r34}, [%rd16], %r32;
	add.s64 	%rd17, %rd50, -131072;
	wmma.load.b.sync.aligned.row.m16n16k16.global.s8 	{%r35, %r36}, [%rd17], %r32;
	wmma.mma.sync.aligned.row.row.m16n16k16.s32.s8.s8.s32 {%r37, %r38, %r39, %r40, %r41, %r42, %r43, %r44}, {%r33, %r34}, {%r35, %r36}, {%r227, %r226, %r225, %r224, %r223, %r222, %r221, %r220};
	add.s64 	%rd18, %rd49, -112;
	wmma.load.a.sync.aligned.row.m16n16k16.global.s8 	{%r45, %r46}, [%rd18], %r32;
	add.s64 	%rd19, %rd50, -114688;
	wmma.load.b.sync.aligned.row.m16n16k16.global.s8 	{%r47, %r48}, [%rd19], %r32;
	wmma.mma.sync.aligned.row.row.m16n16k16.s32.s8.s8.s32 {%r49, %r50, %r51, %r52, %r53, %r54, %r55, %r56}, {%r45, %r46}, {%r47, %r48}, {%r37, %r38, %r39, %r40, %r41, %r42, %r43, %r44};
	add.s64 	%rd20, %rd49, -96;
	wmma.load.a.sync.aligned.row.m16n16k16.global.s8 	{%r57, %r58}, [%rd20], %r32;
	add.s64 	%rd21, %rd50, -98304;
	wmma.load.b.sync.aligned.row.m16n16k16.global.s8 	{%r59, %r60}, [%rd21], %r32;
	wmma.mma.sync.aligned.row.row.m16n16k16.s32.s8.s8.s32 {%r61, %r62, %r63, %r64, %r65, %r66, %r67, %r68}, {%r57, %r58}, {%r59, %r60}, {%r49, %r50, %r51, %r52, %r53, %r54, %r55, %r56};
	add.s64 	%rd22, %rd49, -80;
	wmma.load.a.sync.aligned.row.m16n16k16.global.s8 	{%r69, %r70}, [%rd22], %r32;
	add.s64 	%rd23, %rd50, -81920;
	wmma.load.b.sync.aligned.row.m16n16k16.global.s8 	{%r71, %r72}, [%rd23], %r32;
	wmma.mma.sync.aligned.row.row.m16n16k16.s32.s8.s8.s32 {%r73, %r74, %r75, %r76, %r77, %r78, %r79, %r80}, {%r69, %r70}, {%r71, %r72}, {%r61, %r62, %r63, %r64, %r65, %r66, %r67, %r68};
	add.s64 	%rd24, %rd49, -64;
	wmma.load.a.sync.aligned.row.m16n16k16.global.s8 	{%r81, %r82}, [%rd24], %r32;
	add.s64 	%rd25, %rd50, -65536;
	wmma.load.b.sync.aligned.row.m16n16k16.global.s8 	{%r83, %r84}, [%rd25], %r32;
	wmma.mma.sync.aligned.row.row.m16n16k16.s32.s8.s8.s32 {%r85, %r86, %r87, %r88, %r89, %r90, %r91, %r92}, {%r81, %r82}, {%r83, %r84}, {%r73, %r74, %r75, %r76, %r77, %r78, %r79, %r80};
	add.s64 	%rd26, %rd49, -48;
	wmma.load.a.sync.aligned.row.m16n16k16.global.s8 	{%r93, %r94}, [%rd26], %r32;
	add.s64 	%rd27, %rd50, -49152;
	wmma.load.b.sync.aligned.row.m16n16k16.global.s8 	{%r95, %r96}, [%rd27], %r32;
	wmma.mma.sync.aligned.row.row.m16n16k16.s32.s8.s8.s32 {%r97, %r98, %r99, %r100, %r101, %r102, %r103, %r104}, {%r93, %r94}, {%r95, %r96}, {%r85, %r86, %r87, %r88, %r89, %r90, %r91, %r92};
	add.s64 	%rd28, %rd49, -32;
	wmma.load.a.sync.aligned.row.m16n16k16.global.s8 	{%r105, %r106}, [%rd28], %r32;
	add.s64 	%rd29, %rd50, -32768;
	wmma.load.b.sync.aligned.row.m16n16k16.global.s8 	{%r107, %r108}, [%rd29], %r32;
	wmma.mma.sync.aligned.row.row.m16n16k16.s32.s8.s8.s32 {%r109, %r110, %r111, %r112, %r113, %r114, %r115, %r116}, {%r105, %r106}, {%r107, %r108}, {%r97, %r98, %r99, %r100, %r101, %r102, %r103, %r104};
	add.s64 	%rd30, %rd49, -16;
	wmma.load.a.sync.aligned.row.m16n16k16.global.s8 	{%r117, %r118}, [%rd30], %r32;
	add.s64 	%rd31, %rd50, -16384;
	wmma.load.b.sync.aligned.row.m16n16k16.global.s8 	{%r119, %r120}, [%rd31], %r32;
	wmma.mma.sync.aligned.row.row.m16n16k16.s32.s8.s8.s32 {%r121, %r122, %r123, %r124, %r125, %r126, %r127, %r128}, {%r117, %r118}, {%r119, %r120}, {%r109, %r110, %r111, %r112, %r113, %r114, %r115, %r116};
	wmma.load.a.sync.aligned.row.m16n16k16.global.s8 	{%r129, %r130}, [%rd49], %r32;
	wmma.load.b.sync.aligned.row.m16n16k16.global.s8 	{%r131, %r132}, [%rd50], %r32;
	wmma.mma.sync.aligned.row.row.m16n16k16.s32.s8.s8.s32 {%r133, %r134, %r135, %r136, %r137, %r138, %r139, %r140}, {%r129, %r130}, {%r131, %r132}, {%r121, %r122, %r123, %r124, %r125, %r126, %r127, %r128};
	add.s64 	%rd32, %rd49, 16;
	wmma.load.a.sync.aligned.row.m16n16k16.global.s8 	{%r141, %r142}, [%rd32], %r32;
	add.s64 	%rd33, %rd50, 16384;
	wmma.load.b.sync.aligned.row.m16n16k16.global.s8 	{%r143, %r144}, [%rd33], %r32;
	wmma.mma.sync.aligned.row.row.m16n16k16.s32.s8.s8.s32 {%r145, %r146, %r147, %r148, %r149, %r150, %r151, %r152}, {%r141, %r142}, {%r143, %r144}, {%r133, %r134, %r135, %r136, %r137, %r138, %r139, %r140};
	add.s64 	%rd34, %rd49, 32;
	wmma.load.a.sync.aligned.row.m16n16k16.global.s8 	{%r153, %r154}, [%rd34], %r32;
	add.s64 	%rd35, %rd50, 32768;
	wmma.load.b.sync.aligned.row.m16n16k16.global.s8 	{%r155, %r156}, [%rd35], %r32;
	wmma.mma.sync.aligned.row.row.m16n16k16.s32.s8.s8.s32 {%r157, %r158, %r159, %r160, %r161, %r162, %r163, %r164}, {%r153, %r154}, {%r155, %r156}, {%r145, %r146, %r147, %r148, %r149, %r150, %r151, %r152};
	add.s64 	%rd36, %rd49, 48;
	wmma.load.a.sync.aligned.row.m16n16k16.global.s8 	{%r165, %r166}, [%rd36], %r32;
	add.s64 	%rd37, %rd50, 49152;
	wmma.load.b.sync.aligned.row.m16n16k16.global.s8 	{%r167, %r168}, [%rd37], %r32;
	wmma.mma.sync.aligned.row.row.m16n16k16.s32.s8.s8.s32 {%r169, %r170, %r171, %r172, %r173, %r174, %r175, %r176}, {%r165, %r166}, {%r167, %r168}, {%r157, %r158, %r159, %r160, %r161, %r162, %r163, %r164};
	add.s64 	%rd38, %rd49, 64;
	wmma.load.a.sync.aligned.row.m16n16k16.global.s8 	{%r177, %r178}, [%rd38], %r32;
	add.s64 	%rd39, %rd50, 65536;
	wmma.load.b.sync.aligned.row.m16n16k16.global.s8 	{%r179, %r180}, [%rd39], %r32;
	wmma.mma.sync.aligned.row.row.m16n16k16.s32.s8.s8.s32 {%r181, %r182, %r183, %r184, %r185, %r186, %r187, %r188}, {%r177, %r178}, {%r179, %r180}, {%r169, %r170, %r171, %r172, %r173, %r174, %r175, %r176};
	add.s64 	%rd40, %rd49, 80;
	wmma.load.a.sync.aligned.row.m16n16k16.global.s8 	{%r189, %r190}, [%rd40], %r32;
	add.s64 	%rd41, %rd50, 81920;
	wmma.load.b.sync.aligned.row.m16n16k16.global.s8 	{%r191, %r192}, [%rd41], %r32;
	wmma.mma.sync.aligned.row.row.m16n16k16.s32.s8.s8.s32 {%r193, %r194, %r195, %r196, %r197, %r198, %r199, %r200}, {%r189, %r190}, {%r191, %r192}, {%r181, %r182, %r183, %r184, %r185, %r186, %r187, %r188};
	add.s64 	%rd42, %rd49, 96;
	wmma.load.a.sync.aligned.row.m16n16k16.global.s8 	{%r201, %r202}, [%rd42], %r32;
	add.s64 	%rd43, %rd50, 98304;
	wmma.load.b.sync.aligned.row.m16n16k16.global.s8 	{%r203, %r204}, [%rd43], %r32;
	wmma.mma.sync.aligned.row.row.m16n16k16.s32.s8.s8.s32 {%r205, %r206, %r207, %r208, %r209, %r210, %r211, %r212}, {%r201, %r202}, {%r203, %r204}, {%r193, %r194, %r195, %r196, %r197, %r198, %r199, %r200};
	add.s64 	%rd44, %rd49, 112;
	wmma.load.a.sync.aligned.row.m16n16k16.global.s8 	{%r213, %r214}, [%rd44], %r32;
	add.s64 	%rd45, %rd50, 114688;
	wmma.load.b.sync.aligned.row.m16n16k16.global.s8 	{%r215, %r216}, [%rd45], %r32;
	wmma.mma.sync.aligned.row.row.m16n16k16.s32.s8.s8.s32 {%r227, %r226, %r225, %r224, %r223, %r222, %r221, %r220}, {%r213, %r214}, {%r215, %r216}, {%r205, %r206, %r207, %r208, %r209, %r210, %r211, %r212};
	add.s32 	%r20, %r228, 256;
	add.s64 	%rd50, %rd50, 262144;
	add.s64 	%rd49, %rd49, 256;
	setp.lt.u32 	%p1, %r228, 768;
	mov.u32 	%r228, %r20;
	@%p1 bra 	$L__BB1_1;
	cvta.to.global.u64 	%rd46, %rd7;
	and.b32  	%r217, %r2, 2147467264;
	add.s32 	%r218, %r217, %r1;
	mul.wide.u32 	%rd47, %r218, 4;
	add.s64 	%rd48, %rd46, %rd47;
	mov.b32 	%r219, 1024;
	wmma.store.d.sync.aligned.row.m16n16k16.global.s32 	[%rd48], {%r227, %r226, %r225, %r224, %r223, %r222, %r221, %r220}, %r219;
	ret;

}


// ===== COMPILED SASS (sm_100) =====

	.target	sm_100

	.elftype	@"ET_EXEC"


//--------------------- .note.nv.tkinfo           --------------------------
	.section	.note.nv.tkinfo,"",@"SHT_NOTE"
	.sectionflags	@"SHF_NOTE_NV_TKINFO"
	.tkinfo
        /*0018*/ 	.word	0x00000002
        /*0030*/ 	.string	""
        /*0030*/ 	.string	"ptxas"
        /*0030*/ 	.string	"Cuda compilation tools, release 13.0, V13.0.88"
        /*0030*/ 	.string	"Build cuda_13.0.r13.0/compiler.36424714_0"
        /*0030*/ 	.string	"-arch sm_100 -m 64 "



//--------------------- .note.nv.cuinfo           --------------------------
	.section	.note.nv.cuinfo,"",@"SHT_NOTE"
	.sectionflags	@"SHF_NOTE_NV_CUINFO"
        /*0018*/ 	.short	0x0002
        /*001a*/ 	.short	0x0064
        /*001c*/ 	.short	0x0082
	.zero		2


//--------------------- .nv.info                  --------------------------
	.section	.nv.info,"",@"SHT_CUDA_INFO"
	.align	4


	//----- nvinfo : EIATTR_REGCOUNT
	.align		4
        /*0000*/ 	.byte	0x04, 0x2f
        /*0002*/ 	.short	(.L_1 - .L_0)
	.align		4
.L_0:
        /*0004*/ 	.word	index@(_Z15int8gemm_normalPKaS0_Pi)
        /*0008*/ 	.word	0x00000020


	//----- nvinfo : EIATTR_FRAME_SIZE
	.align		4
.L_1:
        /*000c*/ 	.byte	0x04, 0x11
        /*000e*/ 	.short	(.L_3 - .L_2)
	.align		4
.L_2:
        /*0010*/ 	.word	index@(_Z15int8gemm_normalPKaS0_Pi)
        /*0014*/ 	.word	0x00000000


	//----- nvinfo : EIATTR_REGCOUNT
	.align		4
.L_3:
        /*0018*/ 	.byte	0x04, 0x2f
        /*001a*/ 	.short	(.L_5 - .L_4)
	.align		4
.L_4:
        /*001c*/ 	.word	index@(_Z20int8gemm_tensor_corePKaS0_Pi)
        /*0020*/ 	.word	0x0000001f


	//----- nvinfo : EIATTR_FRAME_SIZE
	.align		4
.L_5:
        /*0024*/ 	.byte	0x04, 0x11
        /*0026*/ 	.short	(.L_7 - .L_6)
	.align		4
.L_6:
        /*0028*/ 	.word	index@(_Z20int8gemm_tensor_corePKaS0_Pi)
        /*002c*/ 	.word	0x00000000


	//----- nvinfo : EIATTR_MIN_STACK_SIZE
	.align		4
.L_7:
        /*0030*/ 	.byte	0x04, 0x12
        /*0032*/ 	.short	(.L_9 - .L_8)
	.align		4
.L_8:
        /*0034*/ 	.word	index@(_Z20int8gemm_tensor_corePKaS0_Pi)
        /*0038*/ 	.word	0x00000000


	//----- nvinfo : EIATTR_MIN_STACK_SIZE
	.align		4
.L_9:
        /*003c*/ 	.byte	0x04, 0x12
        /*003e*/ 	.short	(.L_11 - .L_10)
	.align		4
.L_10:
        /*0040*/ 	.word	index@(_Z15int8gemm_normalPKaS0_Pi)
        /*0044*/ 	.word	0x00000000
.L_11:


//--------------------- .nv.compat                --------------------------
	.section	.nv.compat,"",@"SHT_CUDA_COMPAT_INFO"
	.align	4
        /*0000*/ 	.byte	0x02, 0x09, 0x00, 0x00, 0x02, 0x02, 0x01, 0x00, 0x02, 0x05, 0x05, 0x00, 0x03, 0x07, 0x01, 0x01
        /*0010*/ 	.byte	0x02, 0x03, 0x00, 0x00, 0x02, 0x06, 0x01, 0x00, 0x04, 0x0b, 0x08, 0x00, 0x01, 0x00, 0x00, 0x00
        /*0020*/ 	.byte	0x00, 0x00, 0x00, 0x00


//--------------------- .nv.info._Z20int8gemm_tensor_corePKaS0_Pi --------------------------
	.section	.nv.info._Z20int8gemm_tensor_corePKaS0_Pi,"",@"SHT_CUDA_INFO"
	.sectionflags	@""
	.align	4


	//----- nvinfo : EIATTR_CUDA_API_VERSION
	.align		4
        /*0000*/ 	.byte	0x04, 0x37
        /*0002*/ 	.short	(.L_13 - .L_12)
.L_12:
        /*0004*/ 	.word	0x00000082


	//----- nvinfo : EIATTR_KPARAM_INFO
	.align		4
.L_13:
        /*0008*/ 	.byte	0x04, 0x17
        /*000a*/ 	.short	(.L_15 - .L_14)
.L_14:
        /*000c*/ 	.word	0x00000000
        /*0010*/ 	.short	0x0002
        /*0012*/ 	.short	0x0010
        /*0014*/ 	.byte	0x00, 0xf5, 0x21, 0x00


	//----- nvinfo : EIATTR_KPARAM_INFO
	.align		4
.L_15:
        /*0018*/ 	.byte	0x04, 0x17
        /*001a*/ 	.short	(.L_17 - .L_16)
.L_16:
        /*001c*/ 	.word	0x00000000
        /*0020*/ 	.short	0x0001
        /*0022*/ 	.short	0x0008
        /*0024*/ 	.byte	0x00, 0xf5, 0x21, 0x00


	//----- nvinfo : EIATTR_KPARAM_INFO
	.align		4
.L_17:
        /*0028*/ 	.byte	0x04, 0x17
        /*002a*/ 	.short	(.L_19 - .L_18)
.L_18:
        /*002c*/ 	.word	0x00000000
        /*0030*/ 	.short	0x0000
        /*0032*/ 	.short	0x0000
        /*0034*/ 	.byte	0x00, 0xf5, 0x21, 0x00


	//----- nvinfo : EIATTR_SPARSE_MMA_MASK
	.align		4
.L_19:
        /*0038*/ 	.byte	0x03, 0x50
        /*003a*/ 	.short	0x0000


	//----- nvinfo : EIATTR_WMMA_USED
	.align		4
        /*003c*/ 	.byte	0x01, 0x2b
	.zero		2


	//----- nvinfo : EIATTR_MAXREG_COUNT
	.align		4
        /*0040*/ 	.byte	0x03, 0x1b
        /*0042*/ 	.short	0x00ff


	//----- nvinfo : EIATTR_MERCURY_ISA_VERSION
	.align		4
        /*0044*/ 	.byte	0x03, 0x5f
        /*0046*/ 	.short	0x0101


	//----- nvinfo : EIATTR_VRC_CTA_INIT_COUNT
	.align		4
        /*0048*/ 	.byte	0x02, 0x4a
	.zero		1
	.zero		1


	//----- nvinfo : EIATTR_EXIT_INSTR_OFFSETS
	.align		4
        /*004c*/ 	.byte	0x04, 0x1c
        /*004e*/ 	.short	(.L_21 - .L_20)


	//   ....[0]....
.L_20:
        /*0050*/ 	.word	0x000015e0


	//----- nvinfo : EIATTR_CBANK_PARAM_SIZE
	.align		4
.L_21:
        /*0054*/ 	.byte	0x03, 0x19
        /*0056*/ 	.short	0x0018


	//----- nvinfo : EIATTR_PARAM_CBANK
	.align		4
        /*0058*/ 	.byte	0x04, 0x0a
        /*005a*/ 	.short	(.L_23 - .L_22)
	.align		4
.L_22:
        /*005c*/ 	.word	index@(.nv.constant0._Z20int8gemm_tensor_corePKaS0_Pi)
        /*0060*/ 	.short	0x0380
        /*0062*/ 	.short	0x0018


	//----- nvinfo : EIATTR_SW_WAR
	.align		4
.L_23:
        /*0064*/ 	.byte	0x04, 0x36
        /*0066*/ 	.short	(.L_25 - .L_24)
.L_24:
        /*0068*/ 	.word	0x00000008
.L_25:


//--------------------- .nv.info._Z15int8gemm_normalPKaS0_Pi --------------------------
	.section	.nv.info._Z15int8gemm_normalPKaS0_Pi,"",@"SHT_CUDA_INFO"
	.sectionflags	@""
	.align	4


	//----- nvinfo : EIATTR_CUDA_API_VERSION
	.align		4
        /*0000*/ 	.byte	0x04, 0x37
        /*0002*/ 	.short	(.L_27 - .L_26)
.L_26:
        /*0004*/ 	.word	0x00000082


	//----- nvinfo : EIATTR_KPARAM_INFO
	.align		4
.L_27:
        /*0008*/ 	.byte	0x04, 0x17
        /*000a*/ 	.short	(.L_29 - .L_28)
.L_28:
        /*000c*/ 	.word	0x00000000
        /*0010*/ 	.short	0x0002
        /*0012*/ 	.short	0x0010
        /*0014*/ 	.byte	0x00, 0xf5, 0x21, 0x00


	//----- nvinfo : EIATTR_KPARAM_INFO
	.align		4
.L_29:
        /*0018*/ 	.byte	0x04, 0x17
        /*001a*/ 	.short	(.L_31 - .L_30)
.L_30:
        /*001c*/ 	.word	0x00000000
        /*0020*/ 	.short	0x0001
        /*0022*/ 	.short	0x0008
        /*0024*/ 	.byte	0x00, 0xf5, 0x21, 0x00


	//----- nvinfo : EIATTR_KPARAM_INFO
	.align		4
.L_31:
        /*0028*/ 	.byte	0x04, 0x17
        /*002a*/ 	.short	(.L_33 - .L_32)
.L_32:
        /*002c*/ 	.word	0x00000000
        /*0030*/ 	.short	0x0000
        /*0032*/ 	.short	0x0000
        /*0034*/ 	.byte	0x00, 0xf5, 0x21, 0x00


	//----- nvinfo : EIATTR_SPARSE_MMA_MASK
	.align		4
.L_33:
        /*0038*/ 	.byte	0x03, 0x50
        /*003a*/ 	.short	0x0000


	//----- nvinfo : EIATTR_MAXREG_COUNT
	.align		4
        /*003c*/ 	.byte	0x03, 0x1b
        /*003e*/ 	.short	0x00ff


	//----- nvinfo : EIATTR_MERCURY_ISA_VERSION
	.align		4
        /*0040*/ 	.byte	0x03, 0x5f
        /*0042*/ 	.short	0x0101


	//----- nvinfo : EIATTR_VRC_CTA_INIT_COUNT
	.align		4
        /*0044*/ 	.byte	0x02, 0x4a
	.zero		1
	.zero		1


	//----- nvinfo : EIATTR_EXIT_INSTR_OFFSETS
	.align		4
        /*0048*/ 	.byte	0x04, 0x1c
        /*004a*/ 	.short	(.L_35 - .L_34)


	//   ....[0]....
.L_34:
        /*004c*/ 	.word	0x000000b0


	//   ....[1]....
        /*0050*/ 	.word	0x000005f0


	//----- nvinfo : EIATTR_CBANK_PARAM_SIZE
	.align		4
.L_35:
        /*0054*/ 	.byte	0x03, 0x19
        /*0056*/ 	.short	0x0018


	//----- nvinfo : EIATTR_PARAM_CBANK
	.align		4
        /*0058*/ 	.byte	0x04, 0x0a
        /*005a*/ 	.short	(.L_37 - .L_36)
	.align		4
.L_36:
        /*005c*/ 	.word	index@(.nv.constant0._Z15int8gemm_normalPKaS0_Pi)
        /*0060*/ 	.short	0x0380
        /*0062*/ 	.short	0x0018


	//----- nvinfo : EIATTR_SW_WAR
	.align		4
.L_37:
        /*0064*/ 	.byte	0x04, 0x36
        /*0066*/ 	.short	(.L_39 - .L_38)
.L_38:
        /*0068*/ 	.word	0x00000008
.L_39:


//--------------------- .nv.callgraph             --------------------------
	.section	.nv.callgraph,"",@"SHT_CUDA_CALLGRAPH"
	.align	4
	.sectionentsize	8
	.align		4
        /*0000*/ 	.word	0x00000000
	.align		4
        /*0004*/ 	.word	0xffffffff
	.align		4
        /*0008*/ 	.word	0x00000000
	.align		4
        /*000c*/ 	.word	0xfffffffe
	.align		4
        /*0010*/ 	.word	0x00000000
	.align		4
        /*0014*/ 	.word	0xfffffffd
	.align		4
        /*0018*/ 	.word	0x00000000
	.align		4
        /*001c*/ 	.word	0xfffffffc


//--------------------- .text._Z20int8gemm_tensor_corePKaS0_Pi --------------------------
	.section	.text._Z20int8gemm_tensor_corePKaS0_Pi,"ax",@progbits
	.align	128
        .global         _Z20int8gemm_tensor_corePKaS0_Pi
        .type           _Z20int8gemm_tensor_corePKaS0_Pi,@function
        .size           _Z20int8gemm_tensor_corePKaS0_Pi,(.L_x_4 - _Z20int8gemm_tensor_corePKaS0_Pi)
        .other          _Z20int8gemm_tensor_corePKaS0_Pi,@"STO_CUDA_ENTRY STV_DEFAULT"
_Z20int8gemm_tensor_corePKaS0_Pi:
.text._Z20int8gemm_tensor_corePKaS0_Pi:
[----:B------:R-:W-:Y:S01]  /*0000*/  LDC R1, c[0x0][0x37c] ;  /* 0x0000df00ff017b82 */ /* 0x000fe20000000800 */
[----:B------:R-:W0:Y:S07]  /*0010*/  S2R R0, SR_TID.X ;  /* 0x0000000000007919 */ /* 0x000e2e0000002100 */
[----:B------:R-:W0:Y:S01]  /*0020*/  S2UR UR4, SR_CTAID.X ;  /* 0x00000000000479c3 */ /* 0x000e220000002500 */
[----:B------:R-:W-:Y:S02]  /*0030*/  CS2R R10, SRZ ;  /* 0x00000000000a7805 */ /* 0x000fe4000001ff00 */
[----:B------:R-:W-:Y:S01]  /*0040*/  CS2R R8, SRZ ;  /* 0x0000000000087805 */ /* 0x000fe2000001ff00 */
[----:B------:R-:W1:Y:S01]  /*0050*/  S2R R3, SR_TID.Y ;  /* 0x0000000000037919 */ /* 0x000e620000002200 */
[----:B------:R-:W2:Y:S03]  /*0060*/  LDCU.64 UR6, c[0x0][0x358] ;  /* 0x00006b00ff0677ac */ /* 0x000ea60008000a00 */
[----:B------:R-:W0:Y:S08]  /*0070*/  LDC R13, c[0x0][0x360] ;  /* 0x0000d800ff0d7b82 */ /* 0x000e300000000800 */
[----:B------:R-:W1:Y:S08]  /*0080*/  S2UR UR5, SR_CTAID.Y ;  /* 0x00000000000579c3 */ /* 0x000e700000002600 */
[----:B------:R-:W1:Y:S08]  /*0090*/  LDC R14, c[0x0][0x364] ;  /* 0x0000d900ff0e7b82 */ /* 0x000e700000000800 */
[----:B------:R-:W3:Y:S01]  /*00a0*/  LDC.64 R4, c[0x0][0x388] ;  /* 0x0000e200ff047b82 */ /* 0x000ee20000000a00 */
[----:B0-----:R-:W-:Y:S01]  /*00b0*/  IMAD R13, R13, UR4, R0 ;  /* 0x000000040d0d7c24 */ /* 0x001fe2000f8e0200 */
[----:B------:R-:W-:-:S04]  /*00c0*/  UMOV UR4, URZ ;  /* 0x000000ff00047c82 */ /* 0x000fc80008000000 */
[----:B------:R-:W-:Y:S01]  /*00d0*/  SHF.R.U32.HI R0, RZ, 0x5, R13 ;  /* 0x00000005ff007819 */ /* 0x000fe2000001160d */
[----:B------:R-:W-:Y:S01]  /*00e0*/  IMAD.SHL.U32 R13, R13, 0x200, RZ ;  /* 0x000002000d0d7824 */ /* 0x000fe200078e00ff */
[----:B------:R-:W0:Y:S01]  /*00f0*/  LDC.64 R6, c[0x0][0x380] ;  /* 0x0000e000ff067b82 */ /* 0x000e220000000a00 */
[----:B-1----:R-:W-:Y:S01]  /*0100*/  IMAD R14, R14, UR5, R3 ;  /* 0x000000050e0e7c24 */ /* 0x002fe2000f8e0203 */
[----:B------:R-:W-:-:S03]  /*0110*/  LOP3.LUT R3, R0, 0x1ffff, RZ, 0xc0, !PT ;  /* 0x0001ffff00037812 */ /* 0x000fc600078ec0ff */
[----:B---3--:R-:W-:-:S04]  /*0120*/  IMAD.WIDE.U32 R4, R14, 0x10, R4 ;  /* 0x000000100e047825 */ /* 0x008fc800078e0004 */
[----:B0-----:R-:W-:Y:S01]  /*0130*/  IMAD.WIDE.U32 R6, R3, 0x4000, R6 ;  /* 0x0000400003067825 */ /* 0x001fe200078e0006 */
[----:B------:R-:W-:Y:S02]  /*0140*/  IADD3 R3, P0, PT, R4, 0x20000, RZ ;  /* 0x0002000004037810 */ /* 0x000fe40007f1e0ff */
[----:B------:R-:W-:-:S03]  /*0150*/  IADD3 R12, P1, PT, R6, 0x80, RZ ;  /* 0x00000080060c7810 */ /* 0x000fc60007f3e0ff */
[----:B------:R-:W-:Y:S01]  /*0160*/  IMAD.X R0, RZ, RZ, R5, P0 ;  /* 0x000000ffff007224 */ /* 0x000fe200000e0605 */
[----:B------:R-:W-:Y:S01]  /*0170*/  CS2R R4, SRZ ;  /* 0x0000000000047805 */ /* 0x000fe2000001ff00 */
[----:B------:R-:W-:Y:S01]  /*0180*/  IMAD.X R2, RZ, RZ, R7, P1 ;  /* 0x000000ffff027224 */ /* 0x000fe200008e0607 */
[----:B--2---:R-:W-:-:S07]  /*0190*/  CS2R R6, SRZ ;  /* 0x0000000000067805 */ /* 0x004fce000001ff00 */
.L_x_0:
[----:B------:R-:W0:Y:S01]  /*01a0*/  S2R R20, SR_LANEID ;  /* 0x0000000000147919 */ /* 0x000e220000000000 */
[----:B------:R-:W-:Y:S01]  /*01b0*/  MOV R21, RZ ;  /* 0x000000ff00157202 */ /* 0x000fe20000000f00 */
[----:B0-----:R-:W-:Y:S01]  /*01c0*/  IMAD.SHL.U32 R18, R20, 0x4, RZ ;  /* 0x0000000414127824 */ /* 0x001fe200078e00ff */
[----:B------:R-:W-:-:S04]  /*01d0*/  SHF.R.U32.HI R20, RZ, 0x2, R20 ;  /* 0x00000002ff147819 */ /* 0x000fc80000011614 */
[----:B------:R-:W-:-:S05]  /*01e0*/  LOP3.LUT R18, R18, 0xc, RZ, 0xe2, !PT ;  /* 0x0000000c12127812 */ /* 0x000fca00078ee2ff */
[----:B------:R-:W-:-:S03]  /*01f0*/  IMAD.WIDE.U32 R16, R18, 0x400, R20 ;  /* 0x0000040012107825 */ /* 0x000fc600078e0014 */
[----:B------:R-:W-:-:S05]  /*0200*/  IADD3 R16, P0, PT, R16, R3, RZ ;  /* 0x0000000310107210 */ /* 0x000fca0007f1e0ff */
[----:B------:R-:W-:-:S05]  /*0210*/  IMAD.X R17, R17, 0x1, R0, P0 ;  /* 0x0000000111117824 */ /* 0x000fca00000e0600 */
[----:B------:R-:W2:Y:S04]  /*0220*/  LDG.E.U8 R15, desc[UR6][R16.64+-0x20000] ;  /* 0xfe000006100f7981 */ /* 0x000ea8000c1e1100 */
[----:B------:R-:W2:Y:S04]  /*0230*/  LDG.E.U8 R22, desc[UR6][R16.64+-0x1fc00] ;  /* 0xfe04000610167981 */ /* 0x000ea8000c1e1100 */
[----:B------:R-:W3:Y:S04]  /*0240*/  LDG.E.U8 R23, desc[UR6][R16.64+-0x1f800] ;  /* 0xfe08000610177981 */ /* 0x000ee8000c1e1100 */
[----:B------:R-:W3:Y:S01]  /*0250*/  LDG.E.U8 R24, desc[UR6][R16.64+-0x1f400] ;  /* 0xfe0c000610187981 */ /* 0x000ee2000c1e1100 */
[----:B------:R-:W-:-:S03]  /*0260*/  IMAD.MOV.U32 R19, RZ, RZ, RZ ;  /* 0x000000ffff137224 */ /* 0x000fc600078e00ff */
[----:B------:R-:W4:Y:S01]  /*0270*/  LDG.E.U8 R26, desc[UR6][R16.64+-0x1fff8] ;  /* 0xfe000806101a7981 */ /* 0x000f22000c1e1100 */
[----:B------:R-:W-:-:S03]  /*0280*/  IMAD.WIDE.U32 R18, R20, 0x400, R18 ;  /* 0x0000040014127825 */ /* 0x000fc600078e0012 */
[----:B------:R-:W5:Y:S01]  /*0290*/  LDG.E.U8 R28, desc[UR6][R16.64+0x18c08] ;  /* 0x018c0806101c7981 */ /* 0x000f62000c1e1100 */
[----:B------:R-:W-:-:S05]  /*02a0*/  IADD3 R20, P0, PT, R18, R12, RZ ;  /* 0x0000000c12147210 */ /* 0x000fca0007f1e0ff */
[----:B------:R-:W-:-:S05]  /*02b0*/  IMAD.X R21, R19, 0x1, R2, P0 ;  /* 0x0000000113157824 */ /* 0x000fca00000e0602 */
[----:B------:R-:W5:Y:S04]  /*02c0*/  LDG.E R18, desc[UR6][R20.64+-0x80] ;  /* 0xffff800614127981 */ /* 0x000f68000c1e1900 */
[----:B------:R-:W5:Y:S01]  /*02d0*/  LDG.E R19, desc[UR6][R20.64+0x1f80] ;  /* 0x001f800614137981 */ /* 0x000f62000c1e1900 */
[----:B--2---:R-:W-:-:S03]  /*02e0*/  IMAD R25, R22, 0x100, R15 ;  /* 0x0000010016197824 */ /* 0x004fc600078e020f */
[----:B------:R-:W4:Y:S04]  /*02f0*/  LDG.E.U8 R15, desc[UR6][R16.64+-0x1fbf8] ;  /* 0xfe040806100f7981 */ /* 0x000f28000c1e1100 */
[----:B------:R-:W2:Y:S01]  /*0300*/  LDG.E.U8 R22, desc[UR6][R16.64+-0x1f7f8] ;  /* 0xfe08080610167981 */ /* 0x000ea2000c1e1100 */
[----:B---3--:R-:W-:-:S03]  /*0310*/  LEA R24, R24, R23, 0x8 ;  /* 0x0000001718187211 */ /* 0x008fc600078e40ff */
[----:B------:R-:W2:Y:S01]  /*0320*/  LDG.E.U8 R23, desc[UR6][R16.64+-0x1f3f8] ;  /* 0xfe0c080610177981 */ /* 0x000ea2000c1e1100 */
[----:B----4-:R-:W-:Y:S02]  /*0330*/  IMAD R26, R15, 0x100, R26 ;  /* 0x000001000f1a7824 */ /* 0x010fe400078e021a */
[----:B--2---:R-:W-:Y:S02]  /*0340*/  IMAD R15, R23, 0x100, R22 ;  /* 0x00000100170f7824 */ /* 0x004fe400078e0216 */
[----:B------:R-:W2:Y:S04]  /*0350*/  LDG.E.U8 R22, desc[UR6][R16.64+-0x1c000] ;  /* 0xfe40000610167981 */ /* 0x000ea8000c1e1100 */
[----:B------:R-:W2:Y:S01]  /*0360*/  LDG.E.U8 R23, desc[UR6][R16.64+-0x1bc00] ;  /* 0xfe44000610177981 */ /* 0x000ea2000c1e1100 */
[----:B------:R-:W-:-:S03]  /*0370*/  PRMT R15, R26, 0x5410, R15 ;  /* 0x000054101a0f7816 */ /* 0x000fc6000000000f */
[----:B------:R-:W3:Y:S04]  /*0380*/  LDG.E.U8 R26, desc[UR6][R16.64+-0x1bff8] ;  /* 0xfe400806101a7981 */ /* 0x000ee8000c1e1100 */
[----:B-----5:R-:W-:Y:S01]  /*0390*/  IMMA.16816.S8.S8 R4, R18.ROW, R15.COL, R4 ;  /* 0x0000000f12047237 */ /* 0x020fe20000405404 */
[----:B------:R-:W3:Y:S01]  /*03a0*/  LDG.E.U8 R15, desc[UR6][R16.64+-0x1bbf8] ;  /* 0xfe440806100f7981 */ /* 0x000ee2000c1e1100 */
[----:B------:R-:W-:-:S03]  /*03b0*/  PRMT R24, R25, 0x5410, R24 ;  /* 0x0000541019187816 */ /* 0x000fc60000000018 */
[----:B------:R-:W4:Y:S01]  /*03c0*/  LDG.E.U8 R25, desc[UR6][R16.64+-0x1b400] ;  /* 0xfe4c000610197981 */ /* 0x000f22000c1e1100 */
[----:B--2---:R-:W-:-:S03]  /*03d0*/  IMAD R27, R23, 0x100, R22 ;  /* 0x00000100171b7824 */ /* 0x004fc600078e0216 */
[----:B------:R-:W2:Y:S04]  /*03e0*/  LDG.E.U8 R22, desc[UR6][R16.64+-0x1b7f8] ;  /* 0xfe48080610167981 */ /* 0x000ea8000c1e1100 */
[----:B------:R-:W2:Y:S01]  /*03f0*/  LDG.E.U8 R23, desc[UR6][R16.64+-0x1b3f8] ;  /* 0xfe4c080610177981 */ /* 0x000ea2000c1e1100 */
[----:B------:R-:W-:Y:S03]  /*0400*/  IMMA.16816.S8.S8 R8, R18.ROW, R24.COL, R8 ;  /* 0x0000001812087237 */ /* 0x000fe60000405408 */
[----:B------:R-:W4:Y:S01]  /*0410*/  LDG.E.U8 R24, desc[UR6][R16.64+-0x1b800] ;  /* 0xfe48000610187981 */ /* 0x000f22000c1e1100 */
[----:B---3--:R-:W-:-:S03]  /*0420*/  IMAD R26, R15, 0x100, R26 ;  /* 0x000001000f1a7824 */ /* 0x008fc600078e021a */
[----:B------:R-:W3:Y:S04]  /*0430*/  LDG.E R18, desc[UR6][R20.64+-0x70] ;  /* 0xffff900614127981 */ /* 0x000ee8000c1e1900 */
[----:B------:R-:W3:Y:S01]  /*0440*/  LDG.E R19, desc[UR6][R20.64+0x1f90] ;  /* 0x001f900614137981 */ /* 0x000ee2000c1e1900 */
[----:B--2---:R-:W-:-:S03]  /*0450*/  IMAD R15, R23, 0x100, R22 ;  /* 0x00000100170f7824 */ /* 0x004fc600078e0216 */
[----:B------:R-:W2:Y:S04]  /*0460*/  LDG.E.U8 R22, desc[UR6][R16.64+-0x18000] ;  /* 0xfe80000610167981 */ /* 0x000ea8000c1e1100 */
[----:B------:R-:W2:Y:S01]  /*0470*/  LDG.E.U8 R23, desc[UR6][R16.64+-0x17c00] ;  /* 0xfe84000610177981 */ /* 0x000ea2000c1e1100 */
[----:B------:R-:W-:Y:S02]  /*0480*/  PRMT R15, R26, 0x5410, R15 ;  /* 0x000054101a0f7816 */ /* 0x000fe4000000000f */
[----:B----4-:R-:W-:Y:S01]  /*0490*/  LEA R24, R25, R24, 0x8 ;  /* 0x0000001819187211 */ /* 0x010fe200078e40ff */
[----:B------:R-:W4:Y:S03]  /*04a0*/  LDG.E.U8 R26, desc[UR6][R16.64+-0x17ff8] ;  /* 0xfe800806101a7981 */ /* 0x000f26000c1e1100 */
[----:B------:R-:W-:Y:S01]  /*04b0*/  PRMT R24, R27, 0x5410, R24 ;  /* 0x000054101b187816 */ /* 0x000fe20000000018 */
[----:B---3--:R-:W-:Y:S01]  /*04c0*/  IMMA.16816.S8.S8 R4, R18.ROW, R15.COL, R4 ;  /* 0x0000000f12047237 */ /* 0x008fe20000405404 */
[----:B------:R-:W4:Y:S04]  /*04d0*/  LDG.E.U8 R15, desc[UR6][R16.64+-0x17bf8] ;  /* 0xfe840806100f7981 */ /* 0x000f28000c1e1100 */
[----:B------:R-:W3:Y:S01]  /*04e0*/  LDG.E.U8 R25, desc[UR6][R16.64+-0x17400] ;  /* 0xfe8c000610197981 */ /* 0x000ee2000c1e1100 */
[----:B--2---:R-:W-:-:S03]  /*04f0*/  IMAD R27, R23, 0x100, R22 ;  /* 0x00000100171b7824 */ /* 0x004fc600078e0216 */
[----:B------:R-:W2:Y:S04]  /*0500*/  LDG.E.U8 R22, desc[UR6][R16.64+-0x177f8] ;  /* 0xfe88080610167981 */ /* 0x000ea8000c1e1100 */
[----:B------:R-:W2:Y:S01]  /*0510*/  LDG.E.U8 R23, desc[UR6][R16.64+-0x173f8] ;  /* 0xfe8c080610177981 */ /* 0x000ea2000c1e1100 */
[----:B------:R-:W-:Y:S03]  /*0520*/  IMMA.16816.S8.S8 R8, R18.ROW, R24.COL, R8 ;  /* 0x0000001812087237 */ /* 0x000fe60000405408 */
[----:B------:R-:W3:Y:S01]  /*0530*/  LDG.E.U8 R24, desc[UR6][R16.64+-0x17800] ;  /* 0xfe88000610187981 */ /* 0x000ee2000c1e1100 */
[----:B----4-:R-:W-:-:S03]  /*0540*/  IMAD R26, R15, 0x100, R26 ;  /* 0x000001000f1a7824 */ /* 0x010fc600078e021a */
[----:B------:R-:W4:Y:S04]  /*0550*/  LDG.E R18, desc[UR6][R20.64+-0x60] ;  /* 0xffffa00614127981 */ /* 0x000f28000c1e1900 */
[----:B------:R-:W4:Y:S01]  /*0560*/  LDG.E R19, desc[UR6][R20.64+0x1fa0] ;  /* 0x001fa00614137981 */ /* 0x000f22000c1e1900 */
[----:B--2---:R-:W-:-:S03]  /*0570*/  IMAD R15, R23, 0x100, R22 ;  /* 0x00000100170f7824 */ /* 0x004fc600078e0216 */
[----:B------:R-:W2:Y:S04]  /*0580*/  LDG.E.U8 R22, desc[UR6][R16.64+-0x14000] ;  /* 0xfec0000610167981 */ /* 0x000ea8000c1e1100 */
[----:B------:R-:W2:Y:S01]  /*0590*/  LDG.E.U8 R23, desc[UR6][R16.64+-0x13c00] ;  /* 0xfec4000610177981 */ /* 0x000ea2000c1e1100 */
[----:B------:R-:W-:Y:S02]  /*05a0*/  PRMT R15, R26, 0x5410, R15 ;  /* 0x000054101a0f7816 */ /* 0x000fe4000000000f */
[----:B---3--:R-:W-:Y:S01]  /*05b0*/  LEA R24, R25, R24, 0x8 ;  /* 0x0000001819187211 */ /* 0x008fe200078e40ff */
[----:B------:R-:W3:Y:S03]  /*05c0*/  LDG.E.U8 R26, desc[UR6][R16.64+-0x13ff8] ;  /* 0xfec00806101a7981 */ /* 0x000ee6000c1e1100 */
[----:B------:R-:W-:Y:S01]  /*05d0*/  PRMT R24, R27, 0x5410, R24 ;  /* 0x000054101b187816 */ /* 0x000fe20000000018 */
[----:B----4-:R-:W-:Y:S01]  /*05e0*/  IMMA.16816.S8.S8 R4, R18.ROW, R15.COL, R4 ;  /* 0x0000000f12047237 */ /* 0x010fe20000405404 */
[----:B------:R-:W3:Y:S04]  /*05f0*/  LDG.E.U8 R15, desc[UR6][R16.64+-0x13bf8] ;  /* 0xfec40806100f7981 */ /* 0x000ee8000c1e1100 */
        /* <DEDUP_REMOVED lines=142> */
[C---:B----4-:R-:W-:Y:S01]  /*0ee0*/  IMMA.16816.S8.S8 R4, R18.reuse.ROW, R15.COL, R4 ;  /* 0x0000000f12047237 */ /* 0x050fe20000405404 */
[----:B------:R-:W3:Y:S04]  /*0ef0*/  LDG.E.U8 R15, desc[UR6][R16.64+0xc408] ;  /* 0x00c40806100f7981 */ /* 0x000ee8000c1e1100 */
[----:B------:R-:W4:Y:S03]  /*0f00*/  LDG.E.U8 R25, desc[UR6][R16.64+0xcc00] ;  /* 0x00cc000610197981 */ /* 0x000f26000c1e1100 */
[----:B------:R-:W-:Y:S01]  /*0f10*/  IMMA.16816.S8.S8 R8, R18.ROW, R24.COL, R8 ;  /* 0x0000001812087237 */ /* 0x000fe20000405408 */
[----:B------:R-:W4:Y:S04]  /*0f20*/  LDG.E.U8 R24, desc[UR6][R16.64+0xc800] ;  /* 0x00c8000610187981 */ /* 0x000f28000c1e1100 */
[----:B------:R-:W5:Y:S04]  /*0f30*/  LDG.E R18, desc[UR6][R20.64+0x30] ;  /* 0x0000300614127981 */ /* 0x000f68000c1e1900 */
[----:B------:R-:W5:Y:S01]  /*0f40*/  LDG.E R19, desc[UR6][R20.64+0x2030] ;  /* 0x0020300614137981 */ /* 0x000f62000c1e1900 */
[----:B--2---:R-:W-:-:S03]  /*0f50*/  IMAD R27, R23, 0x100, R22 ;  /* 0x00000100171b7824 */ /* 0x004fc600078e0216 */
[----:B------:R-:W2:Y:S04]  /*0f60*/  LDG.E.U8 R22, desc[UR6][R16.64+0xc808] ;  /* 0x00c8080610167981 */ /* 0x000ea8000c1e1100 */
[----:B------:R-:W2:Y:S01]  /*0f70*/  LDG.E.U8 R23, desc[UR6][R16.64+0xcc08] ;  /* 0x00cc080610177981 */ /* 0x000ea2000c1e1100 */
[----:B---3--:R-:W-:Y:S01]  /*0f80*/  IMAD R26, R15, 0x100, R26 ;  /* 0x000001000f1a7824 */ /* 0x008fe200078e021a */
[----:B----4-:R-:W-:Y:S02]  /*0f90*/  LEA R24, R25, R24, 0x8 ;  /* 0x0000001819187211 */ /* 0x010fe400078e40ff */
[----:B------:R-:W3:Y:S02]  /*0fa0*/  LDG.E.U8 R25, desc[UR6][R16.64+0x10c00] ;  /* 0x010c000610197981 */ /* 0x000ee4000c1e1100 */
[----:B------:R-:W-:Y:S01]  /*0fb0*/  PRMT R24, R27, 0x5410, R24 ;  /* 0x000054101b187816 */ /* 0x000fe20000000018 */
[----:B--2---:R-:W-:-:S02]  /*0fc0*/  IMAD R15, R23, 0x100, R22 ;  /* 0x00000100170f7824 */ /* 0x004fc400078e0216 */
[----:B------:R-:W2:Y:S04]  /*0fd0*/  LDG.E.U8 R22, desc[UR6][R16.64+0x10000] ;  /* 0x0100000610167981 */ /* 0x000ea8000c1e1100 */
[----:B------:R-:W2:Y:S01]  /*0fe0*/  LDG.E.U8 R23, desc[UR6][R16.64+0x10400] ;  /* 0x0104000610177981 */ /* 0x000ea2000c1e1100 */
[C---:B-----5:R-:W-:Y:S01]  /*0ff0*/  IMMA.16816.S8.S8 R8, R18.reuse.ROW, R24.COL, R8 ;  /* 0x0000001812087237 */ /* 0x060fe20000405408 */
[----:B------:R-:W-:Y:S02]  /*1000*/  PRMT R15, R26, 0x5410, R15 ;  /* 0x000054101a0f7816 */ /* 0x000fe4000000000f */
[----:B------:R-:W3:Y:S04]  /*1010*/  LDG.E.U8 R24, desc[UR6][R16.64+0x10800] ;  /* 0x0108000610187981 */ /* 0x000ee8000c1e1100 */
[----:B------:R-:W4:Y:S01]  /*1020*/  LDG.E.U8 R26, desc[UR6][R16.64+0x10008] ;  /* 0x01000806101a7981 */ /* 0x000f22000c1e1100 */
[----:B------:R-:W-:Y:S03]  /*1030*/  IMMA.16816.S8.S8 R4, R18.ROW, R15.COL, R4 ;  /* 0x0000000f12047237 */ /* 0x000fe60000405404 */
[----:B------:R-:W4:Y:S04]  /*1040*/  LDG.E.U8 R15, desc[UR6][R16.64+0x10408] ;  /* 0x01040806100f7981 */ /* 0x000f28000c1e1100 */
[----:B------:R-:W5:Y:S04]  /*1050*/  LDG.E R18, desc[UR6][R20.64+0x40] ;  /* 0x0000400614127981 */ /* 0x000f68000c1e1900 */
[----:B------:R-:W5:Y:S01]  /*1060*/  LDG.E R19, desc[UR6][R20.64+0x2040] ;  /* 0x0020400614137981 */ /* 0x000f62000c1e1900 */
[----:B--2---:R-:W-:-:S03]  /*1070*/  IMAD R27, R23, 0x100, R22 ;  /* 0x00000100171b7824 */ /* 0x004fc600078e0216 */
[----:B------:R-:W2:Y:S04]  /*1080*/  LDG.E.U8 R22, desc[UR6][R16.64+0x10808] ;  /* 0x0108080610167981 */ /* 0x000ea8000c1e1100 */
[----:B------:R-:W2:Y:S01]  /*1090*/  LDG.E.U8 R23, desc[UR6][R16.64+0x10c08] ;  /* 0x010c080610177981 */ /* 0x000ea2000c1e1100 */
[----:B---3--:R-:W-:-:S03]  /*10a0*/  LEA R24, R25, R24, 0x8 ;  /* 0x0000001819187211 */ /* 0x008fc600078e40ff */
[----:B------:R-:W3:Y:S01]  /*10b0*/  LDG.E.U8 R25, desc[UR6][R16.64+0x14c00] ;  /* 0x014c000610197981 */ /* 0x000ee2000c1e1100 */
[----:B------:R-:W-:Y:S01]  /*10c0*/  PRMT R24, R27, 0x5410, R24 ;  /* 0x000054101b187816 */ /* 0x000fe20000000018 */
[----:B----4-:R-:W-:Y:S02]  /*10d0*/  IMAD R26, R15, 0x100, R26 ;  /* 0x000001000f1a7824 */ /* 0x010fe400078e021a */
[----:B------:R-:W4:Y:S04]  /*10e0*/  LDG.E.U8 R27, desc[UR6][R16.64+0x1c008] ;  /* 0x01c00806101b7981 */ /* 0x000f28000c1e1100 */
[----:B-----5:R-:W-:Y:S01]  /*10f0*/  IMMA.16816.S8.S8 R8, R18.ROW, R24.COL, R8 ;  /* 0x0000001812087237 */ /* 0x020fe20000405408 */
[----:B------:R-:W3:Y:S01]  /*1100*/  LDG.E.U8 R24, desc[UR6][R16.64+0x14800] ;  /* 0x0148000610187981 */ /* 0x000ee2000c1e1100 */
[----:B--2---:R-:W-:-:S03]  /*1110*/  IMAD R15, R23, 0x100, R22 ;  /* 0x00000100170f7824 */ /* 0x004fc600078e0216 */
[----:B------:R-:W2:Y:S04]  /*1120*/  LDG.E.U8 R22, desc[UR6][R16.64+0x14000] ;  /* 0x0140000610167981 */ /* 0x000ea8000c1e1100 */
[----:B------:R-:W2:Y:S01]  /*1130*/  LDG.E.U8 R23, desc[UR6][R16.64+0x14400] ;  /* 0x0144000610177981 */ /* 0x000ea2000c1e1100 */
[----:B------:R-:W-:-:S03]  /*1140*/  PRMT R15, R26, 0x5410, R15 ;  /* 0x000054101a0f7816 */ /* 0x000fc6000000000f */
[----:B------:R-:W5:Y:S04]  /*1150*/  LDG.E.U8 R26, desc[UR6][R16.64+0x14408] ;  /* 0x01440806101a7981 */ /* 0x000f68000c1e1100 */
[----:B------:R-:W-:Y:S01]  /*1160*/  IMMA.16816.S8.S8 R4, R18.ROW, R15.COL, R4 ;  /* 0x0000000f12047237 */ /* 0x000fe20000405404 */
[----:B------:R-:W5:Y:S01]  /*1170*/  LDG.E.U8 R15, desc[UR6][R16.64+0x14008] ;  /* 0x01400806100f7981 */ /* 0x000f62000c1e1100 */
[----:B---3--:R-:W-:-:S03]  /*1180*/  LEA R25, R25, R24, 0x8 ;  /* 0x0000001819197211 */ /* 0x008fc600078e40ff */
[----:B------:R-:W3:Y:S04]  /*1190*/  LDG.E.U8 R24, desc[UR6][R16.64+0x14808] ;  /* 0x0148080610187981 */ /* 0x000ee8000c1e1100 */
[----:B------:R-:W4:Y:S04]  /*11a0*/  LDG.E R18, desc[UR6][R20.64+0x50] ;  /* 0x0000500614127981 */ /* 0x000f28000c1e1900 */
[----:B------:R-:W4:Y:S01]  /*11b0*/  LDG.E R19, desc[UR6][R20.64+0x2050] ;  /* 0x0020500614137981 */ /* 0x000f22000c1e1900 */
[----:B--2---:R-:W-:-:S03]  /*11c0*/  IMAD R22, R23, 0x100, R22 ;  /* 0x0000010017167824 */ /* 0x004fc600078e0216 */
[----:B------:R-:W3:Y:S02]  /*11d0*/  LDG.E.U8 R23, desc[UR6][R16.64+0x14c08] ;  /* 0x014c080610177981 */ /* 0x000ee4000c1e1100 */
[----:B------:R-:W-:Y:S02]  /*11e0*/  PRMT R25, R22, 0x5410, R25 ;  /* 0x0000541016197816 */ /* 0x000fe40000000019 */
[----:B------:R-:W2:Y:S01]  /*11f0*/  LDG.E.U8 R22, desc[UR6][R16.64+0x18000] ;  /* 0x0180000610167981 */ /* 0x000ea2000c1e1100 */
[----:B-----5:R-:W-:-:S03]  /*1200*/  IMAD R26, R26, 0x100, R15 ;  /* 0x000001001a1a7824 */ /* 0x020fc600078e020f */
[----:B------:R-:W2:Y:S01]  /*1210*/  LDG.E.U8 R15, desc[UR6][R16.64+0x18400] ;  /* 0x01840006100f7981 */ /* 0x000ea2000c1e1100 */
[----:B----4-:R-:W-:Y:S03]  /*1220*/  IMMA.16816.S8.S8 R8, R18.ROW, R25.COL, R8 ;  /* 0x0000001912087237 */ /* 0x010fe60000405408 */
[----:B------:R-:W4:Y:S01]  /*1230*/  LDG.E.U8 R25, desc[UR6][R16.64+0x18c00] ;  /* 0x018c000610197981 */ /* 0x000f22000c1e1100 */
[----:B---3--:R-:W-:-:S03]  /*1240*/  IMAD R23, R23, 0x100, R24 ;  /* 0x0000010017177824 */ /* 0x008fc600078e0218 */
[----:B------:R-:W4:Y:S02]  /*1250*/  LDG.E.U8 R24, desc[UR6][R16.64+0x18800] ;  /* 0x0188000610187981 */ /* 0x000f24000c1e1100 */
[----:B------:R-:W-:Y:S02]  /*1260*/  PRMT R23, R26, 0x5410, R23 ;  /* 0x000054101a177816 */ /* 0x000fe40000000017 */
[----:B------:R-:W3:Y:S01]  /*1270*/  LDG.E.U8 R26, desc[UR6][R16.64+0x18408] ;  /* 0x01840806101a7981 */ /* 0x000ee2000c1e1100 */
[----:B--2---:R-:W-:-:S03]  /*1280*/  IMAD R22, R15, 0x100, R22 ;  /* 0x000001000f167824 */ /* 0x004fc600078e0216 */
[----:B------:R-:W3:Y:S01]  /*1290*/  LDG.E.U8 R15, desc[UR6][R16.64+0x18008] ;  /* 0x01800806100f7981 */ /* 0x000ee2000c1e1100 */
[----:B------:R-:W-:Y:S03]  /*12a0*/  IMMA.16816.S8.S8 R4, R18.ROW, R23.COL, R4 ;  /* 0x0000001712047237 */ /* 0x000fe60000405404 */
[----:B------:R-:W2:Y:S04]  /*12b0*/  LDG.E.U8 R23, desc[UR6][R16.64+0x18808] ;  /* 0x0188080610177981 */ /* 0x000ea8000c1e1100 */
[----:B------:R-:W5:Y:S04]  /*12c0*/  LDG.E R18, desc[UR6][R20.64+0x60] ;  /* 0x0000600614127981 */ /* 0x000f68000c1e1900 */
[----:B------:R-:W5:Y:S01]  /*12d0*/  LDG.E R19, desc[UR6][R20.64+0x2060] ;  /* 0x0020600614137981 */ /* 0x000f62000c1e1900 */
[----:B----4-:R-:W-:-:S03]  /*12e0*/  LEA R25, R25, R24, 0x8 ;  /* 0x0000001819197211 */ /* 0x010fc600078e40ff */
[----:B------:R-:W4:Y:S01]  /*12f0*/  LDG.E.U8 R24, desc[UR6][R16.64+0x1c000] ;  /* 0x01c0000610187981 */ /* 0x000f22000c1e1100 */
[----:B---3--:R-:W-:Y:S02]  /*1300*/  IMAD R15, R26, 0x100, R15 ;  /* 0x000001001a0f7824 */ /* 0x008fe400078e020f */
[----:B--2---:R-:W-:Y:S01]  /*1310*/  IMAD R28, R28, 0x100, R23 ;  /* 0x000001001c1c7824 */ /* 0x004fe200078e0217 */
[----:B------:R-:W-:Y:S01]  /*1320*/  PRMT R22, R22, 0x5410, R25 ;  /* 0x0000541016167816 */ /* 0x000fe20000000019 */
[----:B------:R-:W2:Y:S03]  /*1330*/  LDG.E.U8 R26, desc[UR6][R16.64+0x1c808] ;  /* 0x01c80806101a7981 */ /* 0x000ea6000c1e1100 */
[----:B------:R-:W-:Y:S01]  /*1340*/  PRMT R28, R15, 0x5410, R28 ;  /* 0x000054100f1c7816 */ /* 0x000fe2000000001c */
[----:B------:R-:W2:Y:S02]  /*1350*/  LDG.E.U8 R25, desc[UR6][R16.64+0x1cc08] ;  /* 0x01cc080610197981 */ /* 0x000ea4000c1e1100 */
[C---:B-----5:R-:W-:Y:S02]  /*1360*/  IMMA.16816.S8.S8 R8, R18.reuse.ROW, R22.COL, R8 ;  /* 0x0000001612087237 */ /* 0x060fe40000405408 */
[----:B------:R-:W4:Y:S04]  /*1370*/  LDG.E.U8 R15, desc[UR6][R16.64+0x1c400] ;  /* 0x01c40006100f7981 */ /* 0x000f28000c1e1100 */
[----:B------:R-:W3:Y:S02]  /*1380*/  LDG.E.U8 R22, desc[UR6][R16.64+0x1c800] ;  /* 0x01c8000610167981 */ /* 0x000ee4000c1e1100 */
[----:B------:R-:W-:Y:S02]  /*1390*/  IMMA.16816.S8.S8 R4, R18.ROW, R28.COL, R4 ;  /* 0x0000001c12047237 */ /* 0x000fe40000405404 */
[----:B------:R-:W5:Y:S04]  /*13a0*/  LDG.E.U8 R28, desc[UR6][R16.64+0x1c408] ;  /* 0x01c40806101c7981 */ /* 0x000f68000c1e1100 */
[----:B------:R-:W3:Y:S04]  /*13b0*/  LDG.E.U8 R23, desc[UR6][R16.64+0x1cc00] ;  /* 0x01cc000610177981 */ /* 0x000ee8000c1e1100 */
[----:B------:R-:W3:Y:S04]  /*13c0*/  LDG.E R18, desc[UR6][R20.64+0x70] ;  /* 0x0000700614127981 */ /* 0x000ee8000c1e1900 */
[----:B------:R-:W3:Y:S01]  /*13d0*/  LDG.E R19, desc[UR6][R20.64+0x2070] ;  /* 0x0020700614137981 */ /* 0x000ee2000c1e1900 */
[----:B------:R-:W-:Y:S01]  /*13e0*/  UISETP.GE.U32.AND UP0, UPT, UR4, 0x300, UPT ;  /* 0x000003000400788c */ /* 0x000fe2000bf06070 */
[----:B------:R-:W-:Y:S01]  /*13f0*/  IADD3 R3, P0, PT, R3, 0x40000, RZ ;  /* 0x0004000003037810 */ /* 0x000fe20007f1e0ff */
[----:B------:R-:W-:Y:S01]  /*1400*/  UIADD3 UR5, UPT, UPT, UR4, 0x100, URZ ;  /* 0x0000010004057890 */ /* 0x000fe2000fffe0ff */
[----:B------:R-:W-:-:S03]  /*1410*/  IADD3 R12, P1, PT, R12, 0x100, RZ ;  /* 0x000001000c0c7810 */ /* 0x000fc60007f3e0ff */
[----:B------:R-:W-:Y:S01]  /*1420*/  IMAD.X R0, RZ, RZ, R0, P0 ;  /* 0x000000ffff007224 */ /* 0x000fe200000e0600 */
[----:B------:R-:W-:Y:S02]  /*1430*/  IADD3.X R2, PT, PT, RZ, R2, RZ, P1, !PT ;  /* 0x00000002ff027210 */ /* 0x000fe40000ffe4ff */
[----:B------:R-:W-:Y:S01]  /*1440*/  UMOV UR4, UR5 ;  /* 0x0000000500047c82 */ /* 0x000fe20008000000 */
[----:B--2---:R-:W-:Y:S02]  /*1450*/  IMAD R26, R25, 0x100, R26 ;  /* 0x00000100191a7824 */ /* 0x004fe400078e021a */
[----:B----4-:R-:W-:Y:S02]  /*1460*/  IMAD R15, R15, 0x100, R24 ;  /* 0x000001000f0f7824 */ /* 0x010fe400078e0218 */
[----:B-----5:R-:W-:Y:S01]  /*1470*/  IMAD R27, R28, 0x100, R27 ;  /* 0x000001001c1b7824 */ /* 0x020fe200078e021b */
[----:B---3--:R-:W-:-:S04]  /*1480*/  LEA R22, R23, R22, 0x8 ;  /* 0x0000001617167211 */ /* 0x008fc800078e40ff */
[----:B------:R-:W-:Y:S02]  /*1490*/  PRMT R26, R27, 0x5410, R26 ;  /* 0x000054101b1a7816 */ /* 0x000fe4000000001a */
[----:B------:R-:W-:-:S05]  /*14a0*/  PRMT R15, R15, 0x5410, R22 ;  /* 0x000054100f0f7816 */ /* 0x000fca0000000016 */
[C---:B------:R-:W-:Y:S08]  /*14b0*/  IMMA.16816.S8.S8 R4, R18.reuse.ROW, R26.COL, R4 ;  /* 0x0000001a12047237 */ /* 0x040ff00000405404 */
[----:B------:R-:W-:Y:S01]  /*14c0*/  IMMA.16816.S8.S8 R8, R18.ROW, R15.COL, R8 ;  /* 0x0000000f12087237 */ /* 0x000fe20000405408 */
[----:B------:R-:W-:-:S04]  /*14d0*/  NOP ;  /* 0x0000000000007918 */ /* 0x000fc80000000000 */
[----:B------:R-:W-:-:S15]  /*14e0*/  BRA.U !UP0, `(.L_x_0) ;  /* 0xffffffed082c7547 */ /* 0x000fde000b83ffff */
[----:B------:R-:W0:Y:S01]  /*14f0*/  S2R R0, SR_LANEID ;  /* 0x0000000000007919 */ /* 0x000e220000000000 */
[----:B------:R-:W1:Y:S01]  /*1500*/  LDC.64 R2, c[0x0][0x390] ;  /* 0x0000e400ff027b82 */ /* 0x000e620000000a00 */
[----:B------:R-:W-:-:S05]  /*1510*/  LOP3.LUT R13, R13, 0x7fffc000, RZ, 0xc0, !PT ;  /* 0x7fffc0000d0d7812 */ /* 0x000fca00078ec0ff */
[----:B------:R-:W-:-:S04]  /*1520*/  IMAD R13, R14, 0x10, R13 ;  /* 0x000000100e0d7824 */ /* 0x000fc800078e020d */
[----:B-1----:R-:W-:-:S04]  /*1530*/  IMAD.WIDE.U32 R2, R13, 0x4, R2 ;  /* 0x000000040d027825 */ /* 0x002fc800078e0002 */
[----:B------:R-:W-:Y:S01]  /*1540*/  IMAD.MOV.U32 R13, RZ, RZ, RZ ;  /* 0x000000ffff0d7224 */ /* 0x000fe200078e00ff */
[----:B0-----:R-:W-:Y:S02]  /*1550*/  LOP3.LUT R12, R0, 0x3, RZ, 0xc0, !PT ;  /* 0x00000003000c7812 */ /* 0x001fe400078ec0ff */
[----:B------:R-:W-:-:S05]  /*1560*/  SHF.R.U32.HI R15, RZ, 0x2, R0 ;  /* 0x00000002ff0f7819 */ /* 0x000fca0000011600 */
[----:B------:R-:W-:-:S03]  /*1570*/  IMAD.WIDE.U32 R12, R15, 0x200, R12 ;  /* 0x000002000f0c7825 */ /* 0x000fc600078e000c */
[----:B------:R-:W-:-:S04]  /*1580*/  LEA R2, P0, R12, R2, 0x3 ;  /* 0x000000020c027211 */ /* 0x000fc800078018ff */
[----:B------:R-:W-:-:S05]  /*1590*/  LEA.HI.X R3, R12, R3, R13, 0x3, P0 ;  /* 0x000000030c037211 */ /* 0x000fca00000f1c0d */
[----:B------:R-:W-:Y:S04]  /*15a0*/  STG.E.64 desc[UR6][R2.64], R8 ;  /* 0x0000000802007986 */ /* 0x000fe8000c101b06 */
[----:B------:R-:W-:Y:S04]  /*15b0*/  STG.E.64 desc[UR6][R2.64+0x8000], R10 ;  /* 0x0080000a02007986 */ /* 0x000fe8000c101b06 */
[----:B------:R-:W-:Y:S04]  /*15c0*/  STG.E.64 desc[UR6][R2.64+0x20], R4 ;  /* 0x0000200402007986 */ /* 0x000fe8000c101b06 */
[----:B------:R-:W-:Y:S01]  /*15d0*/  STG.E.64 desc[UR6][R2.64+0x8020], R6 ;  /* 0x0080200602007986 */ /* 0x000fe2000c101b06 */
[----:B------:R-:W-:Y:S05]  /*15e0*/  EXIT ;  /* 0x000000000000794d */ /* 0x000fea0003800000 */
.L_x_1:
[----:B------:R-:W-:-:S00]  /*15f0*/  BRA `(.L_x_1) ;  /* 0xfffffffc00fc7947 */ /* 0x000fc0000383ffff */
[----:B------:R-:W-:-:S00]  /*1600*/  NOP ;  /* 0x0000000000007918 */ /* 0x000fc00000000000 */
[----:B------:R-:W-:-:S00]  /*1610*/  NOP ;  /* 0x0000000000007918 */ /* 0x000fc00000000000 */
[----:B------:R-:W-:-:S00]  /*1620*/  NOP ;  /* 0x0000000000007918 */ /* 0x000fc00000000000 */
[----:B------:R-:W-:-:S00]  /*1630*/  NOP ;  /* 0x0000000000007918 */ /* 0x000fc00000000000 */
[----:B------:R-:W-:-:S00]  /*1640*/  NOP ;  /* 0x0000000000007918 */ /* 0x000fc00000000000 */
[----:B------:R-:W-:-:S00]  /*1650*/  NOP ;  /* 0x0000000000007918 */ /* 0x000fc00000000000 */
[----:B------:R-:W-:-:S00]  /*1660*/  NOP ;  /* 0x0000000000007918 */ /* 0x000fc00000000000 */
[----:B------:R-:W-:-:S00]  /*1670*/  NOP ;  /* 0x0000000000007918 */ /* 0x000fc00000000000 */
.L_x_4:


//--------------------- .text._Z15int8gemm_normalPKaS0_Pi --------------------------
	.section	.text._Z15int8gemm_normalPKaS0_Pi,"ax",@progbits
	.align	128
        .global         _Z15int8gemm_normalPKaS0_Pi
        .type           _Z15int8gemm_normalPKaS0_Pi,@function
        .size           _Z15int8gemm_normalPKaS0_Pi,(.L_x_5 - _Z15int8gemm_normalPKaS0_Pi)
        .other          _Z15int8gemm_normalPKaS0_Pi,@"STO_CUDA_ENTRY STV_DEFAULT"
_Z15int8gemm_normalPKaS0_Pi:
.text._Z15int8gemm_normalPKaS0_Pi:
[----:B------:R-:W-:Y:S01]  /*0000*/  LDC R1, c[0x0][0x37c] ;  /* 0x0000df00ff017b82 */ /* 0x000fe20000000800 */
[----:B------:R-:W0:Y:S07]  /*0010*/  S2R R3, SR_TID.X ;  /* 0x0000000000037919 */ /* 0x000e2e0000002100 */
[----:B------:R-:W1:Y:S01]  /*0020*/  LDC R7, c[0x0][0x364] ;  /* 0x0000d900ff077b82 */ /* 0x000e620000000800 */
[----:B------:R-:W1:Y:S07]  /*0030*/  S2R R2, SR_TID.Y ;  /* 0x0000000000027919 */ /* 0x000e6e0000002200 */
[----:B------:R-:W0:Y:S08]  /*0040*/  S2UR UR5, SR_CTAID.X ;  /* 0x00000000000579c3 */ /* 0x000e300000002500 */
[----:B------:R-:W0:Y:S08]  /*0050*/  LDC R0, c[0x0][0x360] ;  /* 0x0000d800ff007b82 */ /* 0x000e300000000800 */
[----:B------:R-:W1:Y:S01]  /*0060*/  S2UR UR4, SR_CTAID.Y ;  /* 0x00000000000479c3 */ /* 0x000e620000002600 */
[----:B0-----:R-:W-:-:S05]  /*0070*/  IMAD R0, R0, UR5, R3 ;  /* 0x0000000500007c24 */ /* 0x001fca000f8e0203 */
[----:B------:R-:W-:Y:S01]  /*0080*/  ISETP.GT.AND P0, PT, R0, 0x3ff, PT ;  /* 0x000003ff0000780c */ /* 0x000fe20003f04270 */
[----:B-1----:R-:W-:-:S05]  /*0090*/  IMAD R7, R7, UR4, R2 ;  /* 0x0000000407077c24 */ /* 0x002fca000f8e0202 */
[----:B------:R-:W-:-:S13]  /*00a0*/  ISETP.GT.U32.OR P0, PT, R7, 0x3ff, P0 ;  /* 0x000003ff0700780c */ /* 0x000fda0000704470 */
[----:B------:R-:W-:Y:S05]  /*00b0*/  @P0 EXIT ;  /* 0x000000000000094d */ /* 0x000fea0003800000 */
[----:B------:R-:W0:Y:S01]  /*00c0*/  LDCU.64 UR4, c[0x0][0x380] ;  /* 0x00007000ff0477ac */ /* 0x000e220008000a00 */
[----:B------:R-:W-:Y:S02]  /*00d0*/  IMAD.SHL.U32 R7, R7, 0x400, RZ ;  /* 0x0000040007077824 */ /* 0x000fe400078e00ff */
[----:B------:R-:W-:Y:S01]  /*00e0*/  IMAD.MOV.U32 R9, RZ, RZ, R0 ;  /* 0x000000ffff097224 */ /* 0x000fe200078e0000 */
[----:B------:R-:W1:Y:S01]  /*00f0*/  LDCU.64 UR6, c[0x0][0x358] ;  /* 0x00006b00ff0677ac */ /* 0x000e620008000a00 */
[----:B------:R-:W-:Y:S01]  /*0100*/  IMAD.MOV.U32 R12, RZ, RZ, RZ ;  /* 0x000000ffff0c7224 */ /* 0x000fe200078e00ff */
[----:B0-----:R-:W-:Y:S01]  /*0110*/  IADD3 R2, P0, PT, R7, UR4, RZ ;  /* 0x0000000407027c10 */ /* 0x001fe2000ff1e0ff */
[----:B------:R-:W-:-:S03]  /*0120*/  UMOV UR4, URZ ;  /* 0x000000ff00047c82 */ /* 0x000fc60008000000 */
[----:B------:R-:W-:-:S04]  /*0130*/  IADD3 R2, P1, PT, R2, 0x7, RZ ;  /* 0x0000000702027810 */ /* 0x000fc80007f3e0ff */
[----:B-1----:R-:W-:-:S09]  /*0140*/  IADD3.X R3, PT, PT, RZ, UR5, RZ, P1, P0 ;  /* 0x00000005ff037c10 */ /* 0x002fd20008fe04ff */
.L_x_2:
[----:B------:R-:W0:Y:S01]  /*0150*/  LDC.64 R4, c[0x0][0x388] ;  /* 0x0000e200ff047b82 */ /* 0x000e220000000a00 */
[----:B------:R-:W-:Y:S01]  /*0160*/  SHF.R.S32.HI R6, RZ, 0x1f, R9 ;  /* 0x0000001fff067819 */ /* 0x000fe20000011409 */
[----:B------:R-:W2:Y:S04]  /*0170*/  LDG.E.U8 R18, desc[UR6][R2.64+-0x4] ;  /* 0xfffffc0602127981 */ /* 0x000ea8000c1e1100 */
[----:B------:R-:W2:Y:S04]  /*0180*/  LDG.E.U8 R23, desc[UR6][R2.64+-0x5] ;  /* 0xfffffb0602177981 */ /* 0x000ea8000c1e1100 */
[----:B------:R-:W3:Y:S04]  /*0190*/  LDG.E.U8 R22, desc[UR6][R2.64+-0x6] ;  /* 0xfffffa0602167981 */ /* 0x000ee8000c1e1100 */
[----:B------:R-:W3:Y:S04]  /*01a0*/  LDG.E.U8 R25, desc[UR6][R2.64+-0x7] ;  /* 0xfffff90602197981 */ /* 0x000ee8000c1e1100 */
[----:B------:R-:W4:Y:S04]  /*01b0*/  LDG.E.U8 R20, desc[UR6][R2.64] ;  /* 0x0000000602147981 */ /* 0x000f28000c1e1100 */
[----:B------:R-:W4:Y:S01]  /*01c0*/  LDG.E.U8 R17, desc[UR6][R2.64+-0x1] ;  /* 0xffffff0602117981 */ /* 0x000f22000c1e1100 */
[----:B0-----:R-:W-:-:S03]  /*01d0*/  IADD3 R4, P0, P1, R9, 0x2000, R4 ;  /* 0x0000200009047810 */ /* 0x001fc6000791e004 */
[----:B------:R-:W5:Y:S01]  /*01e0*/  LDG.E.U8 R11, desc[UR6][R2.64+-0x3] ;  /* 0xfffffd06020b7981 */ /* 0x000f62000c1e1100 */
[----:B------:R-:W-:-:S03]  /*01f0*/  IADD3.X R5, PT, PT, R6, R5, RZ, P0, P1 ;  /* 0x0000000506057210 */ /* 0x000fc600007e24ff */
[----:B------:R-:W5:Y:S04]  /*0200*/  LDG.E.U8 R6, desc[UR6][R2.64+-0x2] ;  /* 0xfffffe0602067981 */ /* 0x000f68000c1e1100 */
        /* <DEDUP_REMOVED lines=10> */
[----:B------:R-:W5:Y:S01]  /*02b0*/  LDG.E.U8 R26, desc[UR6][R4.64+0x1000] ;  /* 0x00100006041a7981 */ /* 0x000f62000c1e1100 */
[----:B--2---:R-:W-:-:S03]  /*02c0*/  PRMT R18, R23, 0x3340, R18 ;  /* 0x0000334017127816 */ /* 0x004fc60000000012 */
[----:B------:R-:W2:Y:S01]  /*02d0*/  LDG.E.U8 R23, desc[UR6][R4.64+0x800] ;  /* 0x0008000604177981 */ /* 0x000ea2000c1e1100 */
[----:B---3--:R-:W-:-:S03]  /*02e0*/  PRMT R25, R25, 0x3340, R22 ;  /* 0x0000334019197816 */ /* 0x008fc60000000016 */
[----:B------:R-:W3:Y:S01]  /*02f0*/  LDG.E.U8 R22, desc[UR6][R4.64+0x1800] ;  /* 0x0018000604167981 */ /* 0x000ee2000c1e1100 */
[----:B------:R-:W-:-:S03]  /*0300*/  PRMT R18, R25, 0x5410, R18 ;  /* 0x0000541019127816 */ /* 0x000fc60000000012 */
[----:B------:R-:W2:Y:S01]  /*0310*/  LDG.E.U8 R25, desc[UR6][R2.64+0x1] ;  /* 0x0000010602197981 */ /* 0x000ea2000c1e1100 */
[----:B----4-:R-:W-:-:S03]  /*0320*/  PRMT R20, R17, 0x3340, R20 ;  /* 0x0000334011147816 */ /* 0x010fc60000000014 */
[----:B------:R-:W4:Y:S01]  /*0330*/  LDG.E.U8 R17, desc[UR6][R4.64+0x1400] ;  /* 0x0014000604117981 */ /* 0x000f22000c1e1100 */
[----:B-----5:R-:W-:Y:S02]  /*0340*/  PRMT R14, R19, 0x3340, R14 ;  /* 0x00003340130e7816 */ /* 0x020fe4000000000e */
[----:B------:R-:W-:Y:S01]  /*0350*/  PRMT R11, R11, 0x3340, R6 ;  /* 0x000033400b0b7816 */ /* 0x000fe20000000006 */
[----:B------:R-:W3:Y:S04]  /*0360*/  LDG.E.U8 R19, desc[UR6][R4.64+0x1c00] ;  /* 0x001c000604137981 */ /* 0x000ee8000c1e1100 */
[----:B------:R-:W5:Y:S01]  /*0370*/  LDG.E.U8 R6, desc[UR6][R2.64+0x6] ;  /* 0x0000060602067981 */ /* 0x000f62000c1e1100 */
[----:B------:R-:W-:-:S03]  /*0380*/  PRMT R21, R21, 0x3340, R16 ;  /* 0x0000334015157816 */ /* 0x000fc60000000010 */
[----:B------:R-:W2:Y:S01]  /*0390*/  LDG.E.U8 R16, desc[UR6][R4.64+0xc00] ;  /* 0x000c000604107981 */ /* 0x000ea2000c1e1100 */
[----:B------:R-:W-:-:S03]  /*03a0*/  PRMT R21, R21, 0x5410, R14 ;  /* 0x0000541015157816 */ /* 0x000fc6000000000e */
[----:B------:R-:W5:Y:S02]  /*03b0*/  LDG.E.U8 R14, desc[UR6][R2.64+0x2] ;  /* 0x00000206020e7981 */ /* 0x000f64000c1e1100 */
[----:B------:R-:W-:Y:S02]  /*03c0*/  IDP.4A.S8.S8 R12, R21, R18, R12 ;  /* 0x00000012150c7226 */ /* 0x000fe4000000060c */
[----:B------:R-:W5:Y:S01]  /*03d0*/  LDG.E.U8 R18, desc[UR6][R4.64+0x400] ;  /* 0x0004000604127981 */ /* 0x000f62000c1e1100 */
[----:B------:R-:W-:-:S03]  /*03e0*/  PRMT R28, R13, 0x3340, R8 ;  /* 0x000033400d1c7816 */ /* 0x000fc60000000008 */
[----:B------:R-:W5:Y:S01]  /*03f0*/  LDG.E.U8 R21, desc[UR6][R4.64] ;  /* 0x0000000604157981 */ /* 0x000f62000c1e1100 */
[----:B------:R-:W-:-:S03]  /*0400*/  PRMT R29, R15, 0x3340, R10 ;  /* 0x000033400f1d7816 */ /* 0x000fc6000000000a */
[----:B------:R-:W5:Y:S04]  /*0410*/  LDG.E.U8 R8, desc[UR6][R2.64+0x8] ;  /* 0x0000080602087981 */ /* 0x000f68000c1e1100 */
[----:B------:R-:W5:Y:S04]  /*0420*/  LDG.E.U8 R15, desc[UR6][R2.64+0x7] ;  /* 0x00000706020f7981 */ /* 0x000f68000c1e1100 */
[----:B------:R0:W5:Y:S01]  /*0430*/  LDG.E.U8 R13, desc[UR6][R2.64+0x5] ;  /* 0x00000506020d7981 */ /* 0x000162000c1e1100 */
[----:B------:R-:W-:Y:S01]  /*0440*/  UIADD3 UR4, UPT, UPT, UR4, 0x10, URZ ;  /* 0x0000001004047890 */ /* 0x000fe2000fffe0ff */
[----:B------:R-:W-:-:S02]  /*0450*/  PRMT R11, R11, 0x5410, R20 ;  /* 0x000054100b0b7816 */ /* 0x000fc40000000014 */
[----:B------:R-:W-:Y:S02]  /*0460*/  PRMT R29, R29, 0x5410, R28 ;  /* 0x000054101d1d7816 */ /* 0x000fe4000000001c */
[----:B------:R-:W-:Y:S01]  /*0470*/  PRMT R24, R27, 0x3340, R24 ;  /* 0x000033401b187816 */ /* 0x000fe20000000018 */
[----:B------:R-:W-:Y:S02]  /*0480*/  UISETP.NE.AND UP0, UPT, UR4, 0x400, UPT ;  /* 0x000004000400788c */ /* 0x000fe4000bf05270 */
[----:B------:R-:W-:Y:S01]  /*0490*/  IDP.4A.S8.S8 R12, R29, R11, R12 ;  /* 0x0000000b1d0c7226 */ /* 0x000fe2000000060c */
[----:B0-----:R-:W-:Y:S01]  /*04a0*/  IADD3 R2, P0, PT, R2, 0x10, RZ ;  /* 0x0000001002027810 */ /* 0x001fe20007f1e0ff */
[----:B------:R-:W-:-:S04]  /*04b0*/  VIADD R9, R9, 0x4000 ;  /* 0x0000400009097836 */ /* 0x000fc80000000000 */
[----:B------:R-:W-:Y:S01]  /*04c0*/  IMAD.X R3, RZ, RZ, R3, P0 ;  /* 0x000000ffff037224 */ /* 0x000fe200000e0603 */
[----:B----4-:R-:W-:Y:S02]  /*04d0*/  PRMT R26, R26, 0x3340, R17 ;  /* 0x000033401a1a7816 */ /* 0x010fe40000000011 */
[----:B---3--:R-:W-:Y:S02]  /*04e0*/  PRMT R19, R22, 0x3340, R19 ;  /* 0x0000334016137816 */ /* 0x008fe40000000013 */
[----:B--2---:R-:W-:Y:S02]  /*04f0*/  PRMT R16, R23, 0x3340, R16 ;  /* 0x0000334017107816 */ /* 0x004fe40000000010 */
[----:B-----5:R-:W-:-:S04]  /*0500*/  PRMT R25, R25, 0x3340, R14 ;  /* 0x0000334019197816 */ /* 0x020fc8000000000e */
[----:B------:R-:W-:Y:S02]  /*0510*/  PRMT R24, R25, 0x5410, R24 ;  /* 0x0000541019187816 */ /* 0x000fe40000000018 */
[----:B------:R-:W-:-:S04]  /*0520*/  PRMT R21, R21, 0x3340, R18 ;  /* 0x0000334015157816 */ /* 0x000fc80000000012 */
[----:B------:R-:W-:Y:S02]  /*0530*/  PRMT R21, R21, 0x5410, R16 ;  /* 0x0000541015157816 */ /* 0x000fe40000000010 */
[----:B------:R-:W-:Y:S02]  /*0540*/  PRMT R8, R15, 0x3340, R8 ;  /* 0x000033400f087816 */ /* 0x000fe40000000008 */
[----:B------:R-:W-:Y:S01]  /*0550*/  PRMT R13, R13, 0x3340, R6 ;  /* 0x000033400d0d7816 */ /* 0x000fe20000000006 */
[----:B------:R-:W-:Y:S01]  /*0560*/  IDP.4A.S8.S8 R12, R21, R24, R12 ;  /* 0x00000018150c7226 */ /* 0x000fe2000000060c */
[----:B------:R-:W-:Y:S02]  /*0570*/  PRMT R19, R26, 0x5410, R19 ;  /* 0x000054101a137816 */ /* 0x000fe40000000013 */
[----:B------:R-:W-:-:S05]  /*0580*/  PRMT R8, R13, 0x5410, R8 ;  /* 0x000054100d087816 */ /* 0x000fca0000000008 */
[----:B------:R-:W-:Y:S01]  /*0590*/  IDP.4A.S8.S8 R12, R19, R8, R12 ;  /* 0x00000008130c7226 */ /* 0x000fe2000000060c */
[----:B------:R-:W-:Y:S06]  /*05a0*/  BRA.U UP0, `(.L_x_2) ;  /* 0xfffffff900e87547 */ /* 0x000fec000b83ffff */
[----:B------:R-:W0:Y:S01]  /*05b0*/  LDC.64 R2, c[0x0][0x390] ;  /* 0x0000e400ff027b82 */ /* 0x000e220000000a00 */
[----:B------:R-:W-:-:S04]  /*05c0*/  IMAD.IADD R7, R0, 0x1, R7 ;  /* 0x0000000100077824 */ /* 0x000fc800078e0207 */
[----:B0-----:R-:W-:-:S05]  /*05d0*/  IMAD.WIDE R2, R7, 0x4, R2 ;  /* 0x0000000407027825 */ /* 0x001fca00078e0202 */
[----:B------:R-:W-:Y:S01]  /*05e0*/  STG.E desc[UR6][R2.64], R12 ;  /* 0x0000000c02007986 */ /* 0x000fe2000c101906 */
[----:B------:R-:W-:Y:S05]  /*05f0*/  EXIT ;  /* 0x000000000000794d */ /* 0x000fea0003800000 */
.L_x_3:
        /* <DEDUP_REMOVED lines=16> */
.L_x_5:


//--------------------- .nv.shared.reserved.0     --------------------------
	.section	.nv.shared.reserved.0,"aw",@nobits
	.weak		__nv_reservedSMEM_offset_0_alias
	.size		__nv_reservedSMEM_offset_0_alias, 0, 64
	.other		__nv_reservedSMEM_offset_0_alias,@"STO_CUDA_RESERVED_SHARED STV_DEFAULT"
__nv_reservedSMEM_offset_0_alias:
	.zero		0
	.zero		64


//--------------------- .nv.constant0._Z20int8gemm_tensor_corePKaS0_Pi --------------------------
	.section	.nv.constant0._Z20int8gemm_tensor_corePKaS0_Pi,"a",@progbits
	.sectionflags	@""
	.align	4
.nv.constant0._Z20int8gemm_tensor_corePKaS0_Pi:
	.zero		920


//--------------------- .nv.constant0._Z15int8gemm_normalPKaS0_Pi --------------------------
	.section	.nv.constant0._Z15int8gemm_normalPKaS0_Pi,"a",@progbits
	.sectionflags	@""
	.align	4
.nv.constant0._Z15int8gemm_normalPKaS0_Pi:
	.zero		920


//--------------------- SYMBOLS --------------------------

	.type		.nv.reservedSmem.offset0,@object
	.size		.nv.reservedSmem.offset0,0x4
